//
// Generated by NVIDIA NVVM Compiler
//
// Compiler Build ID: CL-36424714
// Cuda compilation tools, release 13.0, V13.0.88
// Based on NVVM 20.0.0
//

.version 9.0
.target sm_100
.address_size 64

	// .globl	_Z12helloFromGPUv
.extern .func  (.param .b32 func_retval0) vprintf
(
	.param .b64 vprintf_param_0,
	.param .b64 vprintf_param_1
)
;
.global .align 1 .b8 $str[43] = {72, 101, 108, 108, 111, 44, 32, 87, 111, 114, 108, 100, 33, 32, 70, 114, 111, 109, 32, 116, 104, 114, 101, 97, 100, 32, 37, 100, 32, 105, 110, 32, 98, 108, 111, 99, 107, 32, 37, 100, 33, 10};

.visible .entry _Z12helloFromGPUv()
{
	.local .align 8 .b8 	__local_depot0[8];
	.reg .b64 	%SP;
	.reg .b64 	%SPL;
	.reg .b32 	%r<5>;
	.reg .b64 	%rd<5>;

	mov.u64 	%SPL, __local_depot0;
	cvta.local.u64 	%SP, %SPL;
	add.u64 	%rd1, %SP, 0;
	add.u64 	%rd2, %SPL, 0;
	mov.u32 	%r1, %tid.x;
	mov.u32 	%r2, %ctaid.x;
	st.local.v2.u32 	[%rd2], {%r1, %r2};
	mov.u64 	%rd3, $str;
	cvta.global.u64 	%rd4, %rd3;
	{ // callseq 0, 0
	.param .b64 param0;
	st.param.b64 	[param0], %rd4;
	.param .b64 param1;
	st.param.b64 	[param1], %rd1;
	.param .b32 retval0;
	call.uni (retval0), 
	vprintf, 
	(
	param0, 
	param1
	);
	ld.param.b32 	%r3, [retval0];
	} // callseq 0
	ret;

}


// ===== COMPILED SASS (sm_100) =====

	.target	sm_100

	.elftype	@"ET_EXEC"


//--------------------- .note.nv.tkinfo           --------------------------
	.section	.note.nv.tkinfo,"",@"SHT_NOTE"
	.sectionflags	@"SHF_NOTE_NV_TKINFO"
	.tkinfo
        /*0018*/ 	.word	0x00000002
        /*0030*/ 	.string	""
        /*0030*/ 	.string	"ptxas"
        /*0030*/ 	.string	"Cuda compilation tools, release 13.0, V13.0.88"
        /*0030*/ 	.string	"Build cuda_13.0.r13.0/compiler.36424714_0"
        /*0030*/ 	.string	"-arch sm_100 -m 64 "



//--------------------- .note.nv.cuinfo           --------------------------
	.section	.note.nv.cuinfo,"",@"SHT_NOTE"
	.sectionflags	@"SHF_NOTE_NV_CUINFO"
        /*0018*/ 	.short	0x0002
        /*001a*/ 	.short	0x0064
        /*001c*/ 	.short	0x0082
	.zero		2


//--------------------- .nv.info                  --------------------------
	.section	.nv.info,"",@"SHT_CUDA_INFO"
	.align	4


	//----- nvinfo : EIATTR_REGCOUNT
	.align		4
        /*0000*/ 	.byte	0x04, 0x2f
        /*0002*/ 	.short	(.L_2 - .L_1)
	.align		4
.L_1:
        /*0004*/ 	.word	index@(_Z12helloFromGPUv)
        /*0008*/ 	.word	0x00000018


	//----- nvinfo : EIATTR_FRAME_SIZE
	.align		4
.L_2:
        /*000c*/ 	.byte	0x04, 0x11
        /*000e*/ 	.short	(.L_4 - .L_3)
	.align		4
.L_3:
        /*0010*/ 	.word	index@(_Z12helloFromGPUv)
        /*0014*/ 	.word	0x00000008


	//----- nvinfo : EIATTR_MIN_STACK_SIZE
	.align		4
.L_4:
        /*0018*/ 	.byte	0x04, 0x12
        /*001a*/ 	.short	(.L_6 - .L_5)
	.align		4
.L_5:
        /*001c*/ 	.word	index@(_Z12helloFromGPUv)
        /*0020*/ 	.word	0x00000008
.L_6:


//--------------------- .nv.compat                --------------------------
	.section	.nv.compat,"",@"SHT_CUDA_COMPAT_INFO"
	.align	4
        /*0000*/ 	.byte	0x02, 0x09, 0x00, 0x00, 0x02, 0x02, 0x01, 0x00, 0x02, 0x05, 0x05, 0x00, 0x03, 0x07, 0x01, 0x01
        /*0010*/ 	.byte	0x02, 0x03, 0x00, 0x00, 0x02, 0x06, 0x01, 0x00, 0x04, 0x0b, 0x08, 0x00, 0x09, 0x00, 0x00, 0x00
        /*0020*/ 	.byte	0x00, 0x00, 0x00, 0x00


//--------------------- .nv.info._Z12helloFromGPUv --------------------------
	.section	.nv.info._Z12helloFromGPUv,"",@"SHT_CUDA_INFO"
	.sectionflags	@""
	.align	4


	//----- nvinfo : EIATTR_CUDA_API_VERSION
	.align		4
        /*0000*/ 	.byte	0x04, 0x37
        /*0002*/ 	.short	(.L_8 - .L_7)
.L_7:
        /*0004*/ 	.word	0x00000082


	//----- nvinfo : EIATTR_SPARSE_MMA_MASK
	.align		4
.L_8:
        /*0008*/ 	.byte	0x03, 0x50
        /*000a*/ 	.short	0x0000


	//----- nvinfo : EIATTR_MAXREG_COUNT
	.align		4
        /*000c*/ 	.byte	0x03, 0x1b
        /*000e*/ 	.short	0x00ff


	//----- nvinfo : EIATTR_EXTERNS
	.align		4
        /*0010*/ 	.byte	0x04, 0x0f
        /*0012*/ 	.short	(.L_10 - .L_9)


	//   ....[0]....
	.align		4
.L_9:
        /*0014*/ 	.word	index@(vprintf)


	//----- nvinfo : EIATTR_MERCURY_ISA_VERSION
	.align		4
.L_10:
        /*0018*/ 	.byte	0x03, 0x5f
        /*001a*/ 	.short	0x0101


	//----- nvinfo : EIATTR_VRC_CTA_INIT_COUNT
	.align		4
        /*001c*/ 	.byte	0x02, 0x4a
	.zero		1
	.zero		1


	//----- nvinfo : EIATTR_SYSCALL_OFFSETS
	.align		4
        /*0020*/ 	.byte	0x04, 0x46
        /*0022*/ 	.short	(.L_12 - .L_11)


	//   ....[0]....
.L_11:
        /*0024*/ 	.word	0x000000f0


	//----- nvinfo : EIATTR_EXIT_INSTR_OFFSETS
	.align		4
.L_12:
        /*0028*/ 	.byte	0x04, 0x1c
        /*002a*/ 	.short	(.L_14 - .L_13)


	//   ....[0]....
.L_13:
        /*002c*/ 	.word	0x00000100


	//----- nvinfo : EIATTR_SW_WAR
	.align		4
.L_14:
        /*0030*/ 	.byte	0x04, 0x36
        /*0032*/ 	.short	(.L_16 - .L_15)
.L_15:
        /*0034*/ 	.word	0x00000008
.L_16:


//--------------------- .nv.callgraph             --------------------------
	.section	.nv.callgraph,"",@"SHT_CUDA_CALLGRAPH"
	.align	4
	.sectionentsize	8
	.align		4
        /*0000*/ 	.word	0x00000000
	.align		4
        /*0004*/ 	.word	0xffffffff
	.align		4
        /*0008*/ 	.word	index@(_Z12helloFromGPUv)
	.align		4
        /*000c*/ 	.word	index@(vprintf)
	.align		4
        /*0010*/ 	.word	0x00000000
	.align		4
        /*0014*/ 	.word	0xfffffffe
	.align		4
        /*0018*/ 	.word	0x00000000
	.align		4
        /*001c*/ 	.word	0xfffffffd
	.align		4
        /*0020*/ 	.word	0x00000000
	.align		4
        /*0024*/ 	.word	0xfffffffc


//--------------------- .nv.constant4             --------------------------
	.section	.nv.constant4,"a",@progbits
	.align	8
	.align		8
.nv.constant4:
        /*0000*/ 	.dword	vprintf
	.align		8
        /*0008*/ 	.dword	$str


//--------------------- .text._Z12helloFromGPUv   --------------------------
	.section	.text._Z12helloFromGPUv,"ax",@progbits
	.align	128
        .global         _Z12helloFromGPUv
        .type           _Z12helloFromGPUv,@function
        .size           _Z12helloFromGPUv,(.L_x_2 - _Z12helloFromGPUv)
        .other          _Z12helloFromGPUv,@"STO_CUDA_ENTRY STV_DEFAULT"
_Z12helloFromGPUv:
.text._Z12helloFromGPUv:
[----:B------:R-:W0:Y:S01]  /*0000*/  LDC R1, c[0x0][0x37c] ;  /* 0x0000df00ff017b82 */ /* 0x000e220000000800 */
[----:B------:R-:W1:Y:S01]  /*0010*/  S2R R8, SR_TID.X ;  /* 0x0000000000087919 */ /* 0x000e620000002100 */
[----:B0-----:R-:W-:Y:S01]  /*0020*/  VIADD R1, R1, 0xfffffff8 ;  /* 0xfffffff801017836 */ /* 0x001fe20000000000 */
[----:B------:R-:W-:Y:S01]  /*0030*/  MOV R0, 0x0 ;  /* 0x0000000000007802 */ /* 0x000fe20000000f00 */
[----:B------:R-:W0:Y:S01]  /*0040*/  LDCU UR4, c[0x0][0x2f8] ;  /* 0x00005f00ff0477ac */ /* 0x000e220008000800 */
[----:B------:R-:W1:Y:S03]  /*0050*/  S2R R9, SR_CTAID.X ;  /* 0x0000000000097919 */ /* 0x000e660000002500 */
[----:B------:R2:W3:Y:S01]  /*0060*/  LDC.64 R2, c[0x4][R0] ;  /* 0x0100000000027b82 */ /* 0x0004e20000000a00 */
[----:B------:R-:W4:Y:S01]  /*0070*/  LDCU.64 UR6, c[0x4][0x8] ;  /* 0x01000100ff0677ac */ /* 0x000f220008000a00 */
[----:B------:R-:W5:Y:S01]  /*0080*/  LDCU UR5, c[0x0][0x2fc] ;  /* 0x00005f80ff0577ac */ /* 0x000f620008000800 */
[----:B0-----:R-:W-:Y:S01]  /*0090*/  IADD3 R6, P0, PT, R1, UR4, RZ ;  /* 0x0000000401067c10 */ /* 0x001fe2000ff1e0ff */
[----:B----4-:R-:W-:Y:S01]  /*00a0*/  IMAD.U32 R4, RZ, RZ, UR6 ;  /* 0x00000006ff047e24 */ /* 0x010fe2000f8e00ff */
[----:B------:R-:W-:-:S03]  /*00b0*/  MOV R5, UR7 ;  /* 0x0000000700057c02 */ /* 0x000fc60008000f00 */
[----:B-----5:R-:W-:Y:S01]  /*00c0*/  IMAD.X R7, RZ, RZ, UR5, P0 ;  /* 0x00000005ff077e24 */ /* 0x020fe200080e06ff */
[----:B-1----:R2:W-:Y:S07]  /*00d0*/  STL.64 [R1], R8 ;  /* 0x0000000801007387 */ /* 0x0025ee0000100a00 */
[----:B------:R-:W-:-:S07]  /*00e0*/  LEPC R20, `(.L_x_0) ;  /* 0x000000001014794e */ /* 0x000fce0000000000 */
[----:B--23--:R-:W-:Y:S05]  /*00f0*/  CALL.ABS.NOINC R2 ;  /* 0x0000000002007343 */ /* 0x00cfea0003c00000 */
.L_x_0:
[----:B------:R-:W-:Y:S05]  /*0100*/  EXIT ;  /* 0x000000000000794d */ /* 0x000fea0003800000 */
.L_x_1:
[----:B------:R-:W-:-:S00]  /*0110*/  BRA `(.L_x_1) ;  /* 0xfffffffc00fc7947 */ /* 0x000fc0000383ffff */
[----:B------:R-:W-:-:S00]  /*0120*/  NOP ;  /* 0x0000000000007918 */ /* 0x000fc00000000000 */
        /* <DEDUP_REMOVED lines=13> */
.L_x_2:


//--------------------- .nv.global.init           --------------------------
	.section	.nv.global.init,"aw",@progbits
.nv.global.init:
	.type		$str,@object
	.size		$str,(.L_0 - $str)
$str:
        /*0000*/ 	.byte	0x48, 0x65, 0x6c, 0x6c, 0x6f, 0x2c, 0x20, 0x57, 0x6f, 0x72, 0x6c, 0x64, 0x21, 0x20, 0x46, 0x72
        /*0010*/ 	.byte	0x6f, 0x6d, 0x20, 0x74, 0x68, 0x72, 0x65, 0x61, 0x64, 0x20, 0x25, 0x64, 0x20, 0x69, 0x6e, 0x20
        /*0020*/ 	.byte	0x62, 0x6c, 0x6f, 0x63, 0x6b, 0x20, 0x25, 0x64, 0x21, 0x0a, 0x00
.L_0:


//--------------------- .nv.shared.reserved.0     --------------------------
	.section	.nv.shared.reserved.0,"aw",@nobits
	.weak		__nv_reservedSMEM_offset_0_alias
	.size		__nv_reservedSMEM_offset_0_alias, 0, 64
	.other		__nv_reservedSMEM_offset_0_alias,@"STO_CUDA_RESERVED_SHARED STV_DEFAULT"
__nv_reservedSMEM_offset_0_alias:
	.zero		0
	.zero		64


//--------------------- .nv.constant0._Z12helloFromGPUv --------------------------
	.section	.nv.constant0._Z12helloFromGPUv,"a",@progbits
	.sectionflags	@""
	.align	4
.nv.constant0._Z12helloFromGPUv:
	.zero		896


//--------------------- SYMBOLS --------------------------

	.type		.nv.reservedSmem.offset0,@object
	.size		.nv.reservedSmem.offset0,0x4
	.type		vprintf,@function
